	.headerflags	@"EF_CUDA_TEXMODE_UNIFIED EF_CUDA_64BIT_ADDRESS EF_CUDA_SM86 EF_CUDA_VIRTUAL_SM(EF_CUDA_SM61)"
	.elftype	@"ET_EXEC"


//--------------------- .nv.info                  --------------------------
	.section	.nv.info,"",@"SHT_CUDA_INFO"
	.align	4


	//----- nvinfo : EIATTR_REGCOUNT
	.align		4
        /*0000*/ 	.byte	0x04, 0x2f
        /*0002*/ 	.short	(.L_4 - .L_3)
	.align		4
.L_3:
        /*0004*/ 	.word	index@(_Z9d_compareIfEviiPKjS1_PKT_S1_S1_S4_bdPj)
        /*0008*/ 	.word	0x0000001e


	//----- nvinfo : EIATTR_MAX_STACK_SIZE
	.align		4
.L_4:
        /*000c*/ 	.byte	0x04, 0x23
        /*000e*/ 	.short	(.L_6 - .L_5)
	.align		4
.L_5:
        /*0010*/ 	.word	index@(_Z9d_compareIfEviiPKjS1_PKT_S1_S1_S4_bdPj)
        /*0014*/ 	.word	0x00000000


	//----- nvinfo : EIATTR_MIN_STACK_SIZE
	.align		4
.L_6:
        /*0018*/ 	.byte	0x04, 0x12
        /*001a*/ 	.short	(.L_8 - .L_7)
	.align		4
.L_7:
        /*001c*/ 	.word	index@(_Z9d_compareIfEviiPKjS1_PKT_S1_S1_S4_bdPj)
        /*0020*/ 	.word	0x00000028


	//----- nvinfo : EIATTR_FRAME_SIZE
	.align		4
.L_8:
        /*0024*/ 	.byte	0x04, 0x11
        /*0026*/ 	.short	(.L_10 - .L_9)
	.align		4
.L_9:
        /*0028*/ 	.word	index@(_Z9d_compareIfEviiPKjS1_PKT_S1_S1_S4_bdPj)
        /*002c*/ 	.word	0x00000028


	//----- nvinfo : EIATTR_REGCOUNT
	.align		4
.L_10:
        /*0030*/ 	.byte	0x04, 0x2f
        /*0032*/ 	.short	(.L_12 - .L_11)
	.align		4
.L_11:
        /*0034*/ 	.word	index@(_Z9d_compareIdEviiPKjS1_PKT_S1_S1_S4_bdPj)
        /*0038*/ 	.word	0x00000020


	//----- nvinfo : EIATTR_MAX_STACK_SIZE
	.align		4
.L_12:
        /*003c*/ 	.byte	0x04, 0x23
        /*003e*/ 	.short	(.L_14 - .L_13)
	.align		4
.L_13:
        /*0040*/ 	.word	index@($_Z9d_compareIdEviiPKjS1_PKT_S1_S1_S4_bdPj$__cuda_sm20_div_f64_slowpath_v2)
        /*0044*/ 	.word	0x00000000


	//----- nvinfo : EIATTR_MIN_STACK_SIZE
	.align		4
.L_14:
        /*0048*/ 	.byte	0x04, 0x12
        /*004a*/ 	.short	(.L_16 - .L_15)
	.align		4
.L_15:
        /*004c*/ 	.word	index@($_Z9d_compareIdEviiPKjS1_PKT_S1_S1_S4_bdPj$__cuda_sm20_div_f64_slowpath_v2)
        /*0050*/ 	.word	0x00000000


	//----- nvinfo : EIATTR_FRAME_SIZE
	.align		4
.L_16:
        /*0054*/ 	.byte	0x04, 0x11
        /*0056*/ 	.short	(.L_18 - .L_17)
	.align		4
.L_17:
        /*0058*/ 	.word	index@($_Z9d_compareIdEviiPKjS1_PKT_S1_S1_S4_bdPj$__cuda_sm20_div_f64_slowpath_v2)
        /*005c*/ 	.word	0x00000000


	//----- nvinfo : EIATTR_MAX_STACK_SIZE
	.align		4
.L_18:
        /*0060*/ 	.byte	0x04, 0x23
        /*0062*/ 	.short	(.L_20 - .L_19)
	.align		4
.L_19:
        /*0064*/ 	.word	index@(_Z9d_compareIdEviiPKjS1_PKT_S1_S1_S4_bdPj)
        /*0068*/ 	.word	0x00000000


	//----- nvinfo : EIATTR_MIN_STACK_SIZE
	.align		4
.L_20:
        /*006c*/ 	.byte	0x04, 0x12
        /*006e*/ 	.short	(.L_22 - .L_21)
	.align		4
.L_21:
        /*0070*/ 	.word	index@(_Z9d_compareIdEviiPKjS1_PKT_S1_S1_S4_bdPj)
        /*0074*/ 	.word	0x00000028


	//----- nvinfo : EIATTR_FRAME_SIZE
	.align		4
.L_22:
        /*0078*/ 	.byte	0x04, 0x11
        /*007a*/ 	.short	(.L_24 - .L_23)
	.align		4
.L_23:
        /*007c*/ 	.word	index@(_Z9d_compareIdEviiPKjS1_PKT_S1_S1_S4_bdPj)
        /*0080*/ 	.word	0x00000028
.L_24:


//--------------------- .nv.info._Z9d_compareIdEviiPKjS1_PKT_S1_S1_S4_bdPj --------------------------
	.section	.nv.info._Z9d_compareIdEviiPKjS1_PKT_S1_S1_S4_bdPj,"",@"SHT_CUDA_INFO"
	.align	4


	//----- nvinfo : EIATTR_CUDA_API_VERSION
	.align		4
        /*0000*/ 	.byte	0x04, 0x37
        /*0002*/ 	.short	(.L_26 - .L_25)
.L_25:
        /*0004*/ 	.word	0x00000075


	//----- nvinfo : EIATTR_SW2861232_WAR
	.align		4
.L_26:
        /*0008*/ 	.byte	0x01, 0x35
	.zero		2


	//----- nvinfo : EIATTR_PARAM_CBANK
	.align		4
        /*000c*/ 	.byte	0x04, 0x0a
        /*000e*/ 	.short	(.L_28 - .L_27)
	.align		4
.L_27:
        /*0010*/ 	.word	index@(.nv.constant0._Z9d_compareIdEviiPKjS1_PKT_S1_S1_S4_bdPj)
        /*0014*/ 	.short	0x0160
        /*0016*/ 	.short	0x0050


	//----- nvinfo : EIATTR_CBANK_PARAM_SIZE
	.align		4
.L_28:
        /*0018*/ 	.byte	0x03, 0x19
        /*001a*/ 	.short	0x0050


	//----- nvinfo : EIATTR_KPARAM_INFO
	.align		4
        /*001c*/ 	.byte	0x04, 0x17
        /*001e*/ 	.short	(.L_30 - .L_29)
.L_29:
        /*0020*/ 	.word	0x00000000
        /*0024*/ 	.short	0x000a
        /*0026*/ 	.short	0x0048
        /*0028*/ 	.byte	0x00, 0xf0, 0x21, 0x00


	//----- nvinfo : EIATTR_KPARAM_INFO
	.align		4
.L_30:
        /*002c*/ 	.byte	0x04, 0x17
        /*002e*/ 	.short	(.L_32 - .L_31)
.L_31:
        /*0030*/ 	.word	0x00000000
        /*0034*/ 	.short	0x0009
        /*0036*/ 	.short	0x0040
        /*0038*/ 	.byte	0x00, 0xf0, 0x21, 0x00


	//----- nvinfo : EIATTR_KPARAM_INFO
	.align		4
.L_32:
        /*003c*/ 	.byte	0x04, 0x17
        /*003e*/ 	.short	(.L_34 - .L_33)
.L_33:
        /*0040*/ 	.word	0x00000000
        /*0044*/ 	.short	0x0008
        /*0046*/ 	.short	0x0038
        /*0048*/ 	.byte	0x00, 0xf0, 0x05, 0x00


	//----- nvinfo : EIATTR_KPARAM_INFO
	.align		4
.L_34:
        /*004c*/ 	.byte	0x04, 0x17
        /*004e*/ 	.short	(.L_36 - .L_35)
.L_35:
        /*0050*/ 	.word	0x00000000
        /*0054*/ 	.short	0x0007
        /*0056*/ 	.short	0x0030
        /*0058*/ 	.byte	0x00, 0xf0, 0x21, 0x00


	//----- nvinfo : EIATTR_KPARAM_INFO
	.align		4
.L_36:
        /*005c*/ 	.byte	0x04, 0x17
        /*005e*/ 	.short	(.L_38 - .L_37)
.L_37:
        /*0060*/ 	.word	0x00000000
        /*0064*/ 	.short	0x0006
        /*0066*/ 	.short	0x0028
        /*0068*/ 	.byte	0x00, 0xf0, 0x21, 0x00


	//----- nvinfo : EIATTR_KPARAM_INFO
	.align		4
.L_38:
        /*006c*/ 	.byte	0x04, 0x17
        /*006e*/ 	.short	(.L_40 - .L_39)
.L_39:
        /*0070*/ 	.word	0x00000000
        /*0074*/ 	.short	0x0005
        /*0076*/ 	.short	0x0020
        /*0078*/ 	.byte	0x00, 0xf0, 0x21, 0x00


	//----- nvinfo : EIATTR_KPARAM_INFO
	.align		4
.L_40:
        /*007c*/ 	.byte	0x04, 0x17
        /*007e*/ 	.short	(.L_42 - .L_41)
.L_41:
        /*0080*/ 	.word	0x00000000
        /*0084*/ 	.short	0x0004
        /*0086*/ 	.short	0x0018
        /*0088*/ 	.byte	0x00, 0xf0, 0x21, 0x00


	//----- nvinfo : EIATTR_KPARAM_INFO
	.align		4
.L_42:
        /*008c*/ 	.byte	0x04, 0x17
        /*008e*/ 	.short	(.L_44 - .L_43)
.L_43:
        /*0090*/ 	.word	0x00000000
        /*0094*/ 	.short	0x0003
        /*0096*/ 	.short	0x0010
        /*0098*/ 	.byte	0x00, 0xf0, 0x21, 0x00


	//----- nvinfo : EIATTR_KPARAM_INFO
	.align		4
.L_44:
        /*009c*/ 	.byte	0x04, 0x17
        /*009e*/ 	.short	(.L_46 - .L_45)
.L_45:
        /*00a0*/ 	.word	0x00000000
        /*00a4*/ 	.short	0x0002
        /*00a6*/ 	.short	0x0008
        /*00a8*/ 	.byte	0x00, 0xf0, 0x21, 0x00


	//----- nvinfo : EIATTR_KPARAM_INFO
	.align		4
.L_46:
        /*00ac*/ 	.byte	0x04, 0x17
        /*00ae*/ 	.short	(.L_48 - .L_47)
.L_47:
        /*00b0*/ 	.word	0x00000000
        /*00b4*/ 	.short	0x0001
        /*00b6*/ 	.short	0x0004
        /*00b8*/ 	.byte	0x00, 0xf0, 0x11, 0x00


	//----- nvinfo : EIATTR_KPARAM_INFO
	.align		4
.L_48:
        /*00bc*/ 	.byte	0x04, 0x17
        /*00be*/ 	.short	(.L_50 - .L_49)
.L_49:
        /*00c0*/ 	.word	0x00000000
        /*00c4*/ 	.short	0x0000
        /*00c6*/ 	.short	0x0000
        /*00c8*/ 	.byte	0x00, 0xf0, 0x11, 0x00


	//----- nvinfo : EIATTR_MAXREG_COUNT
	.align		4
.L_50:
        /*00cc*/ 	.byte	0x03, 0x1b
        /*00ce*/ 	.short	0x00ff


	//----- nvinfo : EIATTR_EXTERNS
	.align		4
        /*00d0*/ 	.byte	0x04, 0x0f
        /*00d2*/ 	.short	(.L_52 - .L_51)


	//   ....[0]....
	.align		4
.L_51:
        /*00d4*/ 	.word	index@(vprintf)


	//----- nvinfo : EIATTR_EXIT_INSTR_OFFSETS
	.align		4
.L_52:
        /*00d8*/ 	.byte	0x04, 0x1c
        /*00da*/ 	.short	(.L_54 - .L_53)


	//   ....[0]....
.L_53:
        /*00dc*/ 	.word	0x00000060


	//   ....[1]....
        /*00e0*/ 	.word	0x00000250


	//   ....[2]....
        /*00e4*/ 	.word	0x00000270


	//   ....[3]....
        /*00e8*/ 	.word	0x000006c0


	//   ....[4]....
        /*00ec*/ 	.word	0x000007a0


	//   ....[5]....
        /*00f0*/ 	.word	0x000008d0


	//----- nvinfo : EIATTR_CRS_STACK_SIZE
	.align		4
.L_54:
        /*00f4*/ 	.byte	0x04, 0x1e
        /*00f6*/ 	.short	(.L_56 - .L_55)
.L_55:
        /*00f8*/ 	.word	0x00000000
.L_56:


//--------------------- .nv.info._Z9d_compareIfEviiPKjS1_PKT_S1_S1_S4_bdPj --------------------------
	.section	.nv.info._Z9d_compareIfEviiPKjS1_PKT_S1_S1_S4_bdPj,"",@"SHT_CUDA_INFO"
	.align	4


	//----- nvinfo : EIATTR_CUDA_API_VERSION
	.align		4
        /*0000*/ 	.byte	0x04, 0x37
        /*0002*/ 	.short	(.L_58 - .L_57)
.L_57:
        /*0004*/ 	.word	0x00000075


	//----- nvinfo : EIATTR_SW2861232_WAR
	.align		4
.L_58:
        /*0008*/ 	.byte	0x01, 0x35
	.zero		2


	//----- nvinfo : EIATTR_PARAM_CBANK
	.align		4
        /*000c*/ 	.byte	0x04, 0x0a
        /*000e*/ 	.short	(.L_60 - .L_59)
	.align		4
.L_59:
        /*0010*/ 	.word	index@(.nv.constant0._Z9d_compareIfEviiPKjS1_PKT_S1_S1_S4_bdPj)
        /*0014*/ 	.short	0x0160
        /*0016*/ 	.short	0x0050


	//----- nvinfo : EIATTR_CBANK_PARAM_SIZE
	.align		4
.L_60:
        /*0018*/ 	.byte	0x03, 0x19
        /*001a*/ 	.short	0x0050


	//----- nvinfo : EIATTR_KPARAM_INFO
	.align		4
        /*001c*/ 	.byte	0x04, 0x17
        /*001e*/ 	.short	(.L_62 - .L_61)
.L_61:
        /*0020*/ 	.word	0x00000000
        /*0024*/ 	.short	0x000a
        /*0026*/ 	.short	0x0048
        /*0028*/ 	.byte	0x00, 0xf0, 0x21, 0x00


	//----- nvinfo : EIATTR_KPARAM_INFO
	.align		4
.L_62:
        /*002c*/ 	.byte	0x04, 0x17
        /*002e*/ 	.short	(.L_64 - .L_63)
.L_63:
        /*0030*/ 	.word	0x00000000
        /*0034*/ 	.short	0x0009
        /*0036*/ 	.short	0x0040
        /*0038*/ 	.byte	0x00, 0xf0, 0x21, 0x00


	//----- nvinfo : EIATTR_KPARAM_INFO
	.align		4
.L_64:
        /*003c*/ 	.byte	0x04, 0x17
        /*003e*/ 	.short	(.L_66 - .L_65)
.L_65:
        /*0040*/ 	.word	0x00000000
        /*0044*/ 	.short	0x0008
        /*0046*/ 	.short	0x0038
        /*0048*/ 	.byte	0x00, 0xf0, 0x05, 0x00


	//----- nvinfo : EIATTR_KPARAM_INFO
	.align		4
.L_66:
        /*004c*/ 	.byte	0x04, 0x17
        /*004e*/ 	.short	(.L_68 - .L_67)
.L_67:
        /*0050*/ 	.word	0x00000000
        /*0054*/ 	.short	0x0007
        /*0056*/ 	.short	0x0030
        /*0058*/ 	.byte	0x00, 0xf0, 0x21, 0x00


	//----- nvinfo : EIATTR_KPARAM_INFO
	.align		4
.L_68:
        /*005c*/ 	.byte	0x04, 0x17
        /*005e*/ 	.short	(.L_70 - .L_69)
.L_69:
        /*0060*/ 	.word	0x00000000
        /*0064*/ 	.short	0x0006
        /*0066*/ 	.short	0x0028
        /*0068*/ 	.byte	0x00, 0xf0, 0x21, 0x00


	//----- nvinfo : EIATTR_KPARAM_INFO
	.align		4
.L_70:
        /*006c*/ 	.byte	0x04, 0x17
        /*006e*/ 	.short	(.L_72 - .L_71)
.L_71:
        /*0070*/ 	.word	0x00000000
        /*0074*/ 	.short	0x0005
        /*0076*/ 	.short	0x0020
        /*0078*/ 	.byte	0x00, 0xf0, 0x21, 0x00


	//----- nvinfo : EIATTR_KPARAM_INFO
	.align		4
.L_72:
        /*007c*/ 	.byte	0x04, 0x17
        /*007e*/ 	.short	(.L_74 - .L_73)
.L_73:
        /*0080*/ 	.word	0x00000000
        /*0084*/ 	.short	0x0004
        /*0086*/ 	.short	0x0018
        /*0088*/ 	.byte	0x00, 0xf0, 0x21, 0x00


	//----- nvinfo : EIATTR_KPARAM_INFO
	.align		4
.L_74:
        /*008c*/ 	.byte	0x04, 0x17
        /*008e*/ 	.short	(.L_76 - .L_75)
.L_75:
        /*0090*/ 	.word	0x00000000
        /*0094*/ 	.short	0x0003
        /*0096*/ 	.short	0x0010
        /*0098*/ 	.byte	0x00, 0xf0, 0x21, 0x00


	//----- nvinfo : EIATTR_KPARAM_INFO
	.align		4
.L_76:
        /*009c*/ 	.byte	0x04, 0x17
        /*009e*/ 	.short	(.L_78 - .L_77)
.L_77:
        /*00a0*/ 	.word	0x00000000
        /*00a4*/ 	.short	0x0002
        /*00a6*/ 	.short	0x0008
        /*00a8*/ 	.byte	0x00, 0xf0, 0x21, 0x00


	//----- nvinfo : EIATTR_KPARAM_INFO
	.align		4
.L_78:
        /*00ac*/ 	.byte	0x04, 0x17
        /*00ae*/ 	.short	(.L_80 - .L_79)
.L_79:
        /*00b0*/ 	.word	0x00000000
        /*00b4*/ 	.short	0x0001
        /*00b6*/ 	.short	0x0004
        /*00b8*/ 	.byte	0x00, 0xf0, 0x11, 0x00


	//----- nvinfo : EIATTR_KPARAM_INFO
	.align		4
.L_80:
        /*00bc*/ 	.byte	0x04, 0x17
        /*00be*/ 	.short	(.L_82 - .L_81)
.L_81:
        /*00c0*/ 	.word	0x00000000
        /*00c4*/ 	.short	0x0000
        /*00c6*/ 	.short	0x0000
        /*00c8*/ 	.byte	0x00, 0xf0, 0x11, 0x00


	//----- nvinfo : EIATTR_MAXREG_COUNT
	.align		4
.L_82:
        /*00cc*/ 	.byte	0x03, 0x1b
        /*00ce*/ 	.short	0x00ff


	//----- nvinfo : EIATTR_EXTERNS
	.align		4
        /*00d0*/ 	.byte	0x04, 0x0f
        /*00d2*/ 	.short	(.L_84 - .L_83)


	//   ....[0]....
	.align		4
.L_83:
        /*00d4*/ 	.word	index@(vprintf)


	//----- nvinfo : EIATTR_EXIT_INSTR_OFFSETS
	.align		4
.L_84:
        /*00d8*/ 	.byte	0x04, 0x1c
        /*00da*/ 	.short	(.L_86 - .L_85)


	//   ....[0]....
.L_85:
        /*00dc*/ 	.word	0x00000060


	//   ....[1]....
        /*00e0*/ 	.word	0x00000250


	//   ....[2]....
        /*00e4*/ 	.word	0x00000270


	//   ....[3]....
        /*00e8*/ 	.word	0x000005f0


	//   ....[4]....
        /*00ec*/ 	.word	0x000006d0


	//   ....[5]....
        /*00f0*/ 	.word	0x00000800


	//----- nvinfo : EIATTR_CRS_STACK_SIZE
	.align		4
.L_86:
        /*00f4*/ 	.byte	0x04, 0x1e
        /*00f6*/ 	.short	(.L_88 - .L_87)
.L_87:
        /*00f8*/ 	.word	0x00000000
.L_88:


//--------------------- .nv.rel.action            --------------------------
	.section	.nv.rel.action,"",@"SHT_CUDA_RELOCINFO"
	.align	8
	.sectionentsize	8
        /* <DEDUP_REMOVED lines=14> */


//--------------------- .nv.constant2._Z9d_compareIdEviiPKjS1_PKT_S1_S1_S4_bdPj --------------------------
	.section	.nv.constant2._Z9d_compareIdEviiPKjS1_PKT_S1_S1_S4_bdPj,"a",@progbits
	.align	4
.nv.constant2._Z9d_compareIdEviiPKjS1_PKT_S1_S1_S4_bdPj:
        /*0000*/ 	.byte	0x7b, 0x14, 0xae, 0x47, 0xe1, 0x7a, 0x84, 0x3f


//--------------------- .nv.constant0._Z9d_compareIdEviiPKjS1_PKT_S1_S1_S4_bdPj --------------------------
	.section	.nv.constant0._Z9d_compareIdEviiPKjS1_PKT_S1_S1_S4_bdPj,"a",@progbits
	.align	4
.nv.constant0._Z9d_compareIdEviiPKjS1_PKT_S1_S1_S4_bdPj:
	.zero		432


//--------------------- .nv.constant2._Z9d_compareIfEviiPKjS1_PKT_S1_S1_S4_bdPj --------------------------
	.section	.nv.constant2._Z9d_compareIfEviiPKjS1_PKT_S1_S1_S4_bdPj,"a",@progbits
	.align	4
.nv.constant2._Z9d_compareIfEviiPKjS1_PKT_S1_S1_S4_bdPj:
        /*0000*/ 	.byte	0x7b, 0x14, 0xae, 0x47, 0xe1, 0x7a, 0x84, 0x3f


//--------------------- .nv.constant0._Z9d_compareIfEviiPKjS1_PKT_S1_S1_S4_bdPj --------------------------
	.section	.nv.constant0._Z9d_compareIfEviiPKjS1_PKT_S1_S1_S4_bdPj,"a",@progbits
	.align	4
.nv.constant0._Z9d_compareIfEviiPKjS1_PKT_S1_S1_S4_bdPj:
	.zero		432


//--------------------- .text._Z9d_compareIdEviiPKjS1_PKT_S1_S1_S4_bdPj --------------------------
	.section	.text._Z9d_compareIdEviiPKjS1_PKT_S1_S1_S4_bdPj,"ax",@progbits
	.sectioninfo	@"SHI_REGISTERS=32"
	.align	128
        .global         _Z9d_compareIdEviiPKjS1_PKT_S1_S1_S4_bdPj
        .type           _Z9d_compareIdEviiPKjS1_PKT_S1_S1_S4_bdPj,@function
        .size           _Z9d_compareIdEviiPKjS1_PKT_S1_S1_S4_bdPj,(.L_x_30 - _Z9d_compareIdEviiPKjS1_PKT_S1_S1_S4_bdPj)
        .other          _Z9d_compareIdEviiPKjS1_PKT_S1_S1_S4_bdPj,@"STO_CUDA_ENTRY STV_DEFAULT"
_Z9d_compareIdEviiPKjS1_PKT_S1_S1_S4_bdPj:
.text._Z9d_compareIdEviiPKjS1_PKT_S1_S1_S4_bdPj:
[----:B------:R-:W-:-:S04]  /*0000*/  IMAD.MOV.U32 R1, RZ, RZ, c[0x0][0x28] ;  /* 0x00000a00ff017624 */ /* 0x000fc800078e00ff */
[----:B------:R-:W0:Y:S01]  /*0010*/  S2R R2, SR_CTAID.X ;  /* 0x0000000000027919 */ /* 0x000e220000002500 */
[----:B------:R-:W-:-:S03]  /*0020*/  IADD3 R1, R1, -0x28, RZ ;  /* 0xffffffd801017810 */ /* 0x000fc60007ffe0ff */
[----:B------:R-:W0:Y:S02]  /*0030*/  S2R R3, SR_TID.X ;  /* 0x0000000000037919 */ /* 0x000e240000002100 */
[----:B0-----:R-:W-:-:S05]  /*0040*/  IMAD R2, R2, c[0x0][0x0], R3 ;  /* 0x0000000002027a24 */ /* 0x001fca00078e0203 */
[----:B------:R-:W-:-:S13]  /*0050*/  ISETP.GE.AND P0, PT, R2, c[0x0][0x160], PT ;  /* 0x0000580002007a0c */ /* 0x000fda0003f06270 */
[----:B------:R-:W-:Y:S05]  /*0060*/  @P0 EXIT ;  /* 0x000000000000094d */ /* 0x000fea0003800000 */
[----:B------:R-:W-:Y:S01]  /*0070*/  IMAD.MOV.U32 R5, RZ, RZ, 0x4 ;  /* 0x00000004ff057424 */ /* 0x000fe200078e00ff */
[----:B------:R-:W-:-:S03]  /*0080*/  ULDC.64 UR36, c[0x0][0x118] ;  /* 0x0000460000247ab9 */ /* 0x000fc60000000a00 */
[----:B------:R-:W-:-:S04]  /*0090*/  IMAD.WIDE R6, R2, R5, c[0x0][0x180] ;  /* 0x0000600002067625 */ /* 0x000fc800078e0205 */
[----:B------:R-:W-:Y:S01]  /*00a0*/  IMAD.WIDE R4, R2, R5, c[0x0][0x168] ;  /* 0x00005a0002047625 */ /* 0x000fe200078e0205 */
[----:B------:R-:W2:Y:S04]  /*00b0*/  LDG.E.CONSTANT R0, [R6.64+0x4] ;  /* 0x0000042406007981 */ /* 0x000ea8000c1e9900 */
[----:B------:R-:W2:Y:S04]  /*00c0*/  LDG.E.CONSTANT R25, [R6.64] ;  /* 0x0000002406197981 */ /* 0x000ea8000c1e9900 */
[----:B------:R-:W3:Y:S04]  /*00d0*/  LDG.E.CONSTANT R8, [R4.64+0x4] ;  /* 0x0000042404087981 */ /* 0x000ee8000c1e9900 */
[----:B------:R-:W3:Y:S01]  /*00e0*/  LDG.E.CONSTANT R27, [R4.64] ;  /* 0x00000024041b7981 */ /* 0x000ee2000c1e9900 */
[----:B------:R-:W-:-:S05]  /*00f0*/  IADD3 R19, P1, R1, c[0x0][0x20], RZ ;  /* 0x0000080001137a10 */ /* 0x000fca0007f3e0ff */
[----:B------:R-:W-:Y:S02]  /*0100*/  IMAD.X R18, RZ, RZ, c[0x0][0x24], P1 ;  /* 0x00000900ff127624 */ /* 0x000fe400008e06ff */
[----:B--2---:R-:W-:Y:S02]  /*0110*/  IMAD.IADD R0, R0, 0x1, -R25 ;  /* 0x0000000100007824 */ /* 0x004fe400078e0a19 */
[----:B---3--:R-:W-:-:S05]  /*0120*/  IMAD.IADD R17, R8, 0x1, -R27 ;  /* 0x0000000108117824 */ /* 0x008fca00078e0a1b */
[----:B------:R-:W-:-:S13]  /*0130*/  ISETP.NE.AND P0, PT, R17, R0, PT ;  /* 0x000000001100720c */ /* 0x000fda0003f05270 */
[----:B------:R-:W-:Y:S05]  /*0140*/  @!P0 BRA `(.L_x_6) ;  /* 0x0000011000008947 */ /* 0x000fea0003800000 */
[----:B------:R-:W-:Y:S01]  /*0150*/  IMAD.MOV.U32 R3, RZ, RZ, R17 ;  /* 0x000000ffff037224 */ /* 0x000fe200078e0011 */
[----:B------:R0:W-:Y:S01]  /*0160*/  STL [R1+0x8], R0 ;  /* 0x0000080001007387 */ /* 0x0001e20000100800 */
[----:B------:R-:W-:Y:S01]  /*0170*/  UMOV UR4, 32@lo($str) ;  /* 0x0000000000047882 */ /* 0x000fe20000000000 */
[----:B------:R-:W-:Y:S01]  /*0180*/  IMAD.MOV.U32 R6, RZ, RZ, R19 ;  /* 0x000000ffff067224 */ /* 0x000fe200078e0013 */
[----:B------:R-:W-:Y:S01]  /*0190*/  UMOV UR5, 32@hi($str) ;  /* 0x0000000000057882 */ /* 0x000fe20000000000 */
[----:B------:R0:W-:Y:S01]  /*01a0*/  STL.64 [R1], R2 ;  /* 0x0000000201007387 */ /* 0x0001e20000100a00 */
[----:B------:R-:W-:Y:S01]  /*01b0*/  IMAD.MOV.U32 R7, RZ, RZ, R18 ;  /* 0x000000ffff077224 */ /* 0x000fe200078e0012 */
[----:B------:R-:W-:Y:S01]  /*01c0*/  MOV R20, 32@lo((_Z9d_compareIdEviiPKjS1_PKT_S1_S1_S4_bdPj + .L_x_0@srel)) ;  /* 0x0000000000147802 */ /* 0x000fe20000000f00 */
[----:B------:R-:W-:Y:S01]  /*01d0*/  IMAD.U32 R4, RZ, RZ, UR4 ;  /* 0x00000004ff047e24 */ /* 0x000fe2000f8e00ff */
[----:B------:R-:W-:Y:S01]  /*01e0*/  MOV R21, 32@hi((_Z9d_compareIdEviiPKjS1_PKT_S1_S1_S4_bdPj + .L_x_0@srel)) ;  /* 0x0000000000157802 */ /* 0x000fe20000000f00 */
[----:B------:R-:W-:-:S04]  /*01f0*/  IMAD.U32 R5, RZ, RZ, UR5 ;  /* 0x00000005ff057e24 */ /* 0x000fc8000f8e00ff */
[----:B0-----:R-:W-:Y:S05]  /*0200*/  CALL.ABS.NOINC `(vprintf) ;  /* 0x0000000000007943 */ /* 0x001fea0003c00000 */
.L_x_0:
[----:B------:R-:W-:Y:S02]  /*0210*/  IMAD.MOV.U32 R5, RZ, RZ, 0x1 ;  /* 0x00000001ff057424 */ /* 0x000fe400078e00ff */
[----:B------:R-:W-:-:S02]  /*0220*/  IMAD.MOV.U32 R2, RZ, RZ, c[0x0][0x1a8] ;  /* 0x00006a00ff027624 */ /* 0x000fc400078e00ff */
[----:B------:R-:W-:-:S05]  /*0230*/  IMAD.MOV.U32 R3, RZ, RZ, c[0x0][0x1ac] ;  /* 0x00006b00ff037624 */ /* 0x000fca00078e00ff */
[----:B------:R-:W-:Y:S01]  /*0240*/  STG.E [R2.64], R5 ;  /* 0x0000000502007986 */ /* 0x000fe2000c101924 */
[----:B------:R-:W-:Y:S05]  /*0250*/  EXIT ;  /* 0x000000000000794d */ /* 0x000fea0003800000 */
.L_x_6:
[----:B------:R-:W-:-:S13]  /*0260*/  ISETP.NE.AND P0, PT, R17, RZ, PT ;  /* 0x000000ff1100720c */ /* 0x000fda0003f05270 */
[----:B------:R-:W-:Y:S05]  /*0270*/  @!P0 EXIT ;  /* 0x000000000000894d */ /* 0x000fea0003800000 */
[----:B------:R-:W-:Y:S01]  /*0280*/  ULDC.S8 UR4, c[0x0][0x198] ;  /* 0x0000660000047ab9 */ /* 0x000fe20000000200 */
[----:B------:R-:W-:Y:S01]  /*0290*/  BSSY B7, `(.L_x_7) ;  /* 0x0000052000077945 */ /* 0x000fe20003800000 */
[----:B------:R-:W-:-:S13]  /*02a0*/  ISETP.NE.AND P0, PT, RZ, UR4, PT ;  /* 0x00000004ff007c0c */ /* 0x000fda000bf05270 */
[----:B------:R-:W-:Y:S05]  /*02b0*/  @!P0 BRA `(.L_x_8) ;  /* 0x0000041000008947 */ /* 0x000fea0003800000 */
[----:B------:R-:W-:Y:S02]  /*02c0*/  MOV R23, 32@lo($str$2) ;  /* 0x0000000000177802 */ /* 0x000fe40000000f00 */
[----:B------:R-:W-:Y:S02]  /*02d0*/  MOV R22, 32@hi($str$2) ;  /* 0x0000000000167802 */ /* 0x000fe40000000f00 */
[----:B------:R-:W-:-:S05]  /*02e0*/  MOV R16, RZ ;  /* 0x000000ff00107202 */ /* 0x000fca0000000f00 */
.L_x_14:
[--C-:B------:R-:W-:Y:S02]  /*02f0*/  IMAD.IADD R0, R27, 0x1, R16.reuse ;  /* 0x000000011b007824 */ /* 0x100fe400078e0210 */
[----:B0-----:R-:W-:Y:S02]  /*0300*/  IMAD.MOV.U32 R9, RZ, RZ, 0x4 ;  /* 0x00000004ff097424 */ /* 0x001fe400078e00ff */
[----:B------:R-:W-:Y:S02]  /*0310*/  IMAD.IADD R6, R25, 0x1, R16 ;  /* 0x0000000119067824 */ /* 0x000fe400078e0210 */
[----:B------:R-:W-:-:S04]  /*0320*/  IMAD.WIDE.U32 R4, R0, R9, c[0x0][0x170] ;  /* 0x00005c0000047625 */ /* 0x000fc800078e0009 */
[----:B------:R-:W-:Y:S01]  /*0330*/  IMAD.WIDE.U32 R8, R6, R9, c[0x0][0x188] ;  /* 0x0000620006087625 */ /* 0x000fe200078e0009 */
[----:B------:R-:W2:Y:S05]  /*0340*/  LDG.E.CONSTANT R3, [R4.64] ;  /* 0x0000002404037981 */ /* 0x000eaa000c1e9900 */
[----:B------:R-:W2:Y:S02]  /*0350*/  LDG.E.CONSTANT R8, [R8.64] ;  /* 0x0000002408087981 */ /* 0x000ea4000c1e9900 */
[----:B--2---:R-:W-:-:S13]  /*0360*/  ISETP.NE.AND P0, PT, R3, R8, PT ;  /* 0x000000080300720c */ /* 0x004fda0003f05270 */
[----:B------:R-:W-:Y:S05]  /*0370*/  @P0 BRA `(.L_x_9) ;  /* 0x0000043000000947 */ /* 0x000fea0003800000 */
[----:B------:R-:W-:-:S04]  /*0380*/  LEA R8, P0, R6, c[0x0][0x190], 0x3 ;  /* 0x0000640006087a11 */ /* 0x000fc800078018ff */
[----:B------:R-:W-:-:S06]  /*0390*/  LEA.HI.X R9, R6, c[0x0][0x194], RZ, 0x3, P0 ;  /* 0x0000650006097a11 */ /* 0x000fcc00000f1cff */
[----:B------:R-:W2:Y:S01]  /*03a0*/  LDG.E.64.CONSTANT R8, [R8.64] ;  /* 0x0000002408087981 */ /* 0x000ea2000c1e9b00 */
[----:B------:R-:W-:Y:S01]  /*03b0*/  BSSY B6, `(.L_x_10) ;  /* 0x000002d000067945 */ /* 0x000fe20003800000 */
[----:B--2---:R-:W0:-:S14]  /*03c0*/  DSETP.NEU.AND P0, PT, R8, RZ, PT ;  /* 0x000000ff0800722a */ /* 0x004e1c0003f0d000 */
[----:B0-----:R-:W-:Y:S05]  /*03d0*/  @!P0 BRA `(.L_x_11) ;  /* 0x000002a000008947 */ /* 0x001fea0003800000 */
[----:B------:R-:W-:-:S04]  /*03e0*/  LEA R10, P0, R0, c[0x0][0x178], 0x3 ;  /* 0x00005e00000a7a11 */ /* 0x000fc800078018ff */
[----:B------:R-:W-:-:S06]  /*03f0*/  LEA.HI.X R11, R0, c[0x0][0x17c], RZ, 0x3, P0 ;  /* 0x00005f00000b7a11 */ /* 0x000fcc00000f1cff */
[----:B------:R-:W2:Y:S01]  /*0400*/  LDG.E.64.CONSTANT R10, [R10.64] ;  /* 0x000000240a0a7981 */ /* 0x000ea2000c1e9b00 */
[----:B------:R-:W0:Y:S01]  /*0410*/  MUFU.RCP64H R5, R9 ;  /* 0x0000000900057308 */ /* 0x000e220000001800 */
[----:B------:R-:W-:Y:S01]  /*0420*/  IMAD.MOV.U32 R4, RZ, RZ, 0x1 ;  /* 0x00000001ff047424 */ /* 0x000fe200078e00ff */
[----:B------:R-:W-:Y:S05]  /*0430*/  BSSY B0, `(.L_x_12) ;  /* 0x0000011000007945 */ /* 0x000fea0003800000 */
[----:B0-----:R-:W0:-:S06]  /*0440*/  DFMA R6, -R8, R4, 1 ;  /* 0x3ff000000806742b */ /* 0x001e0c0000000104 */
[----:B0-----:R-:W0:-:S06]  /*0450*/  DFMA R6, R6, R6, R6 ;  /* 0x000000060606722b */ /* 0x001e0c0000000006 */
[----:B0-----:R-:W0:-:S06]  /*0460*/  DFMA R6, R4, R6, R4 ;  /* 0x000000060406722b */ /* 0x001e0c0000000004 */
[----:B0-----:R-:W0:-:S06]  /*0470*/  DFMA R4, -R8, R6, 1 ;  /* 0x3ff000000804742b */ /* 0x001e0c0000000106 */
[----:B0-----:R-:W2:-:S06]  /*0480*/  DFMA R4, R6, R4, R6 ;  /* 0x000000040604722b */ /* 0x001e8c0000000006 */
[----:B--2---:R-:W0:Y:S01]  /*0490*/  DMUL R6, R10, R4 ;  /* 0x000000040a067228 */ /* 0x004e220000000000 */
[----:B------:R-:W-:-:S05]  /*04a0*/  FSETP.GTU.AND P1, PT, |R11|, 6.4490557925156731238e-37, PT ;  /* 0x035b73330b00780b */ /* 0x000fca0003f2c200 */
[----:B0-----:R-:W0:-:S06]  /*04b0*/  DFMA R12, -R8, R6, R10 ;  /* 0x00000006080c722b */ /* 0x001e0c000000010a */
[----:B0-----:R-:W0:-:S10]  /*04c0*/  DFMA R4, R4, R12, R6 ;  /* 0x0000000c0404722b */ /* 0x001e140000000006 */
[----:B0-----:R-:W-:-:S05]  /*04d0*/  FFMA R0, RZ, R9, R5 ;  /* 0x00000009ff007223 */ /* 0x001fca0000000005 */
[----:B------:R-:W-:-:S13]  /*04e0*/  FSETP.GT.AND P0, PT, |R0|, 4.8978884574313168671e-40, PT ;  /* 0x000555550000780b */ /* 0x000fda0003f04200 */
[----:B------:R-:W-:Y:S05]  /*04f0*/  @P0 BRA P1, `(.L_x_13) ;  /* 0x0000004000000947 */ /* 0x000fea0000800000 */
[----:B------:R-:W-:-:S02]  /*0500*/  MOV R0, 0x520 ;  /* 0x0000052000007802 */ /* 0x000fc40000000f00 */
[----:B------:R-:W-:Y:S05]  /*0510*/  CALL.REL.NOINC `($_Z9d_compareIdEviiPKjS1_PKT_S1_S1_S4_bdPj$__cuda_sm20_div_f64_slowpath_v2) ;  /* 0x000003c000007944 */ /* 0x000fea0003c00000 */
[----:B-1----:R-:W-:Y:S02]  /*0520*/  IMAD.MOV.U32 R4, RZ, RZ, R14 ;  /* 0x000000ffff047224 */ /* 0x002fe400078e000e */
[----:B------:R-:W-:-:S02]  /*0530*/  IMAD.MOV.U32 R5, RZ, RZ, R15 ;  /* 0x000000ffff057224 */ /* 0x000fc400078e000f */
.L_x_13:
[----:B------:R-:W-:Y:S05]  /*0540*/  BSYNC B0 ;  /* 0x0000000000007941 */ /* 0x000fea0003800000 */
.L_x_12:
[----:B------:R-:W1:-:S06]  /*0550*/  DADD R4, R4, -1 ;  /* 0xbff0000004047429 */ /* 0x000e4c0000000000 */
[----:B-1----:R-:W1:-:S14]  /*0560*/  DSETP.GT.AND P0, PT, |R4|, c[0x2][0x0], PT ;  /* 0x008000000400762a */ /* 0x002e5c0003f04200 */
[----:B-1----:R-:W-:Y:S05]  /*0570*/  @!P0 BRA `(.L_x_11) ;  /* 0x0000010000008947 */ /* 0x002fea0003800000 */
[----:B------:R1:W-:Y:S01]  /*0580*/  STL.64 [R1+0x8], R10 ;  /* 0x0000080a01007387 */ /* 0x0003e20000100a00 */
[----:B------:R-:W-:Y:S01]  /*0590*/  IMAD.MOV.U32 R4, RZ, RZ, R23 ;  /* 0x000000ffff047224 */ /* 0x000fe200078e0017 */
[----:B------:R-:W-:Y:S01]  /*05a0*/  MOV R20, 32@lo((_Z9d_compareIdEviiPKjS1_PKT_S1_S1_S4_bdPj + .L_x_1@srel)) ;  /* 0x0000000000147802 */ /* 0x000fe20000000f00 */
[----:B------:R-:W-:Y:S01]  /*05b0*/  IMAD.MOV.U32 R5, RZ, RZ, R22 ;  /* 0x000000ffff057224 */ /* 0x000fe200078e0016 */
[----:B------:R1:W-:Y:S01]  /*05c0*/  STL.64 [R1+0x10], R8 ;  /* 0x0000100801007387 */ /* 0x0003e20000100a00 */
[----:B------:R-:W-:Y:S01]  /*05d0*/  IMAD.MOV.U32 R6, RZ, RZ, R19 ;  /* 0x000000ffff067224 */ /* 0x000fe200078e0013 */
[----:B------:R-:W-:Y:S01]  /*05e0*/  MOV R21, 32@hi((_Z9d_compareIdEviiPKjS1_PKT_S1_S1_S4_bdPj + .L_x_1@srel)) ;  /* 0x0000000000157802 */ /* 0x000fe20000000f00 */
[----:B------:R-:W-:Y:S01]  /*05f0*/  IMAD.MOV.U32 R7, RZ, RZ, R18 ;  /* 0x000000ffff077224 */ /* 0x000fe200078e0012 */
[----:B------:R1:W-:Y:S04]  /*0600*/  STL [R1+0x20], R3 ;  /* 0x0000200301007387 */ /* 0x0003e80000100800 */
[----:B------:R1:W-:Y:S04]  /*0610*/  STL [R1], R2 ;  /* 0x0000000201007387 */ /* 0x0003e80000100800 */
[----:B------:R1:W-:Y:S02]  /*0620*/  STL.64 [R1+0x18], R16 ;  /* 0x0000181001007387 */ /* 0x0003e40000100a00 */
[----:B01----:R-:W-:Y:S05]  /*0630*/  CALL.ABS.NOINC `(vprintf) ;  /* 0x0000000000007943 */ /* 0x003fea0003c00000 */
.L_x_1:
[----:B------:R-:W-:Y:S01]  /*0640*/  MOV R3, 0x1 ;  /* 0x0000000100037802 */ /* 0x000fe20000000f00 */
[----:B------:R-:W-:-:S02]  /*0650*/  IMAD.MOV.U32 R4, RZ, RZ, c[0x0][0x1a8] ;  /* 0x00006a00ff047624 */ /* 0x000fc400078e00ff */
[----:B------:R-:W-:-:S05]  /*0660*/  IMAD.MOV.U32 R5, RZ, RZ, c[0x0][0x1ac] ;  /* 0x00006b00ff057624 */ /* 0x000fca00078e00ff */
[----:B------:R0:W-:Y:S02]  /*0670*/  STG.E [R4.64], R3 ;  /* 0x0000000304007986 */ /* 0x0001e4000c101924 */
.L_x_11:
[----:B------:R-:W-:Y:S05]  /*0680*/  BSYNC B6 ;  /* 0x0000000000067941 */ /* 0x000fea0003800000 */
.L_x_10:
[----:B------:R-:W-:-:S04]  /*0690*/  IADD3 R16, R16, 0x1, RZ ;  /* 0x0000000110107810 */ /* 0x000fc80007ffe0ff */
[----:B------:R-:W-:-:S13]  /*06a0*/  ISETP.GE.U32.AND P0, PT, R16, R17, PT ;  /* 0x000000111000720c */ /* 0x000fda0003f06070 */
[----:B------:R-:W-:Y:S05]  /*06b0*/  @!P0 BRA `(.L_x_14) ;  /* 0xfffffc3000008947 */ /* 0x000fea000383ffff */
[----:B------:R-:W-:Y:S05]  /*06c0*/  EXIT ;  /* 0x000000000000794d */ /* 0x000fea0003800000 */
.L_x_8:
[----:B------:R-:W-:-:S04]  /*06d0*/  IMAD.MOV.U32 R16, RZ, RZ, RZ ;  /* 0x000000ffff107224 */ /* 0x000fc800078e00ff */
.L_x_15:
[--C-:B------:R-:W-:Y:S02]  /*06e0*/  IMAD.IADD R4, R27, 0x1, R16.reuse ;  /* 0x000000011b047824 */ /* 0x100fe400078e0210 */
[----:B------:R-:W-:Y:S02]  /*06f0*/  IMAD.MOV.U32 R9, RZ, RZ, 0x4 ;  /* 0x00000004ff097424 */ /* 0x000fe400078e00ff */
[----:B------:R-:W-:Y:S02]  /*0700*/  IMAD.IADD R8, R25, 0x1, R16 ;  /* 0x0000000119087824 */ /* 0x000fe400078e0210 */
[----:B------:R-:W-:-:S04]  /*0710*/  IMAD.WIDE.U32 R4, R9, R4, c[0x0][0x170] ;  /* 0x00005c0009047625 */ /* 0x000fc800078e0004 */
[----:B------:R-:W-:Y:S01]  /*0720*/  IMAD.WIDE.U32 R8, R9, R8, c[0x0][0x188] ;  /* 0x0000620009087625 */ /* 0x000fe200078e0008 */
[----:B------:R-:W2:Y:S05]  /*0730*/  LDG.E.CONSTANT R3, [R4.64] ;  /* 0x0000002404037981 */ /* 0x000eaa000c1e9900 */
[----:B------:R-:W2:Y:S02]  /*0740*/  LDG.E.CONSTANT R8, [R8.64] ;  /* 0x0000002408087981 */ /* 0x000ea4000c1e9900 */
[----:B--2---:R-:W-:-:S13]  /*0750*/  ISETP.NE.AND P0, PT, R3, R8, PT ;  /* 0x000000080300720c */ /* 0x004fda0003f05270 */
[----:B------:R-:W-:Y:S05]  /*0760*/  @P0 BRA `(.L_x_9) ;  /* 0x0000004000000947 */ /* 0x000fea0003800000 */
[----:B------:R-:W-:-:S04]  /*0770*/  IADD3 R16, R16, 0x1, RZ ;  /* 0x0000000110107810 */ /* 0x000fc80007ffe0ff */
[----:B------:R-:W-:-:S13]  /*0780*/  ISETP.GE.U32.AND P0, PT, R16, R17, PT ;  /* 0x000000111000720c */ /* 0x000fda0003f06070 */
[----:B------:R-:W-:Y:S05]  /*0790*/  @!P0 BRA `(.L_x_15) ;  /* 0xffffff4000008947 */ /* 0x000fea000383ffff */
[----:B------:R-:W-:Y:S05]  /*07a0*/  EXIT ;  /* 0x000000000000794d */ /* 0x000fea0003800000 */
.L_x_9:
[----:B------:R-:W-:Y:S05]  /*07b0*/  BSYNC B7 ;  /* 0x0000000000077941 */ /* 0x000fea0003800000 */
.L_x_7:
[----:B------:R-:W-:Y:S01]  /*07c0*/  IMAD.MOV.U32 R9, RZ, RZ, R16 ;  /* 0x000000ffff097224 */ /* 0x000fe200078e0010 */
[----:B------:R0:W-:Y:S01]  /*07d0*/  STL [R1+0x10], R17 ;  /* 0x0000101101007387 */ /* 0x0001e20000100800 */
[----:B------:R-:W-:Y:S01]  /*07e0*/  UMOV UR4, 32@lo($str$1) ;  /* 0x0000000000047882 */ /* 0x000fe20000000000 */
[----:B------:R-:W-:Y:S01]  /*07f0*/  IMAD.MOV.U32 R6, RZ, RZ, R19 ;  /* 0x000000ffff067224 */ /* 0x000fe200078e0013 */
[----:B------:R-:W-:Y:S01]  /*0800*/  UMOV UR5, 32@hi($str$1) ;  /* 0x0000000000057882 */ /* 0x000fe20000000000 */
[----:B------:R0:W-:Y:S01]  /*0810*/  STL.64 [R1], R2 ;  /* 0x0000000201007387 */ /* 0x0001e20000100a00 */
[----:B------:R-:W-:Y:S01]  /*0820*/  IMAD.MOV.U32 R7, RZ, RZ, R18 ;  /* 0x000000ffff077224 */ /* 0x000fe200078e0012 */
[----:B------:R-:W-:Y:S01]  /*0830*/  MOV R5, UR5 ;  /* 0x0000000500057c02 */ /* 0x000fe20008000f00 */
[----:B------:R-:W-:Y:S01]  /*0840*/  IMAD.U32 R4, RZ, RZ, UR4 ;  /* 0x00000004ff047e24 */ /* 0x000fe2000f8e00ff */
[----:B------:R0:W-:Y:S01]  /*0850*/  STL.64 [R1+0x8], R8 ;  /* 0x0000080801007387 */ /* 0x0001e20000100a00 */
[----:B------:R-:W-:-:S02]  /*0860*/  MOV R20, 32@lo((_Z9d_compareIdEviiPKjS1_PKT_S1_S1_S4_bdPj + .L_x_2@srel)) ;  /* 0x0000000000147802 */ /* 0x000fc40000000f00 */
[----:B------:R-:W-:-:S04]  /*0870*/  MOV R21, 32@hi((_Z9d_compareIdEviiPKjS1_PKT_S1_S1_S4_bdPj + .L_x_2@srel)) ;  /* 0x0000000000157802 */ /* 0x000fc80000000f00 */
[----:B0-----:R-:W-:Y:S05]  /*0880*/  CALL.ABS.NOINC `(vprintf) ;  /* 0x0000000000007943 */ /* 0x001fea0003c00000 */
.L_x_2:
[----:B------:R-:W-:Y:S02]  /*0890*/  IMAD.MOV.U32 R5, RZ, RZ, 0x1 ;  /* 0x00000001ff057424 */ /* 0x000fe400078e00ff */
[----:B------:R-:W-:Y:S02]  /*08a0*/  IMAD.MOV.U32 R2, RZ, RZ, c[0x0][0x1a8] ;  /* 0x00006a00ff027624 */ /* 0x000fe400078e00ff */
[----:B------:R-:W-:-:S05]  /*08b0*/  IMAD.MOV.U32 R3, RZ, RZ, c[0x0][0x1ac] ;  /* 0x00006b00ff037624 */ /* 0x000fca00078e00ff */
[----:B------:R-:W-:Y:S01]  /*08c0*/  STG.E [R2.64], R5 ;  /* 0x0000000502007986 */ /* 0x000fe2000c101924 */
[----:B------:R-:W-:Y:S05]  /*08d0*/  EXIT ;  /* 0x000000000000794d */ /* 0x000fea0003800000 */
        .weak           $_Z9d_compareIdEviiPKjS1_PKT_S1_S1_S4_bdPj$__cuda_sm20_div_f64_slowpath_v2
        .type           $_Z9d_compareIdEviiPKjS1_PKT_S1_S1_S4_bdPj$__cuda_sm20_div_f64_slowpath_v2,@function
        .size           $_Z9d_compareIdEviiPKjS1_PKT_S1_S1_S4_bdPj$__cuda_sm20_div_f64_slowpath_v2,(.L_x_30 - $_Z9d_compareIdEviiPKjS1_PKT_S1_S1_S4_bdPj$__cuda_sm20_div_f64_slowpath_v2)
$_Z9d_compareIdEviiPKjS1_PKT_S1_S1_S4_bdPj$__cuda_sm20_div_f64_slowpath_v2:
[----:B------:R-:W-:Y:S01]  /*08e0*/  LOP3.LUT R4, R9, 0x40000000, RZ, 0xc0, !PT ;  /* 0x4000000009047812 */ /* 0x000fe200078ec0ff */
[----:B------:R-:W-:Y:S01]  /*08f0*/  IMAD.MOV.U32 R24, RZ, RZ, 0x5ff00000 ;  /* 0x5ff00000ff187424 */ /* 0x000fe200078e00ff */
[----:B------:R-:W-:Y:S01]  /*0900*/  LOP3.LUT R26, R11, 0x7f800000, RZ, 0xc0, !PT ;  /* 0x7f8000000b1a7812 */ /* 0x000fe200078ec0ff */
[----:B------:R-:W-:Y:S01]  /*0910*/  IMAD.MOV.U32 R14, RZ, RZ, 0x1 ;  /* 0x00000001ff0e7424 */ /* 0x000fe200078e00ff */
[----:B------:R-:W-:Y:S01]  /*0920*/  ISETP.GE.U32.AND P0, PT, R4, 0x40000000, PT ;  /* 0x400000000400780c */ /* 0x000fe20003f06070 */
[----:B------:R-:W-:Y:S01]  /*0930*/  IMAD.MOV.U32 R4, RZ, RZ, RZ ;  /* 0x000000ffff047224 */ /* 0x000fe200078e00ff */
[----:B------:R-:W-:Y:S01]  /*0940*/  BSSY B1, `(.L_x_16) ;  /* 0x000004b000017945 */ /* 0x000fe20003800000 */
[----:B------:R-:W-:Y:S01]  /*0950*/  IMAD.MOV.U32 R20, RZ, RZ, RZ ;  /* 0x000000ffff147224 */ /* 0x000fe200078e00ff */
[----:B------:R-:W-:Y:S02]  /*0960*/  SEL R5, R24, 0x1ff00000, !P0 ;  /* 0x1ff0000018057807 */ /* 0x000fe40004000000 */
[----:B------:R-:W-:-:S04]  /*0970*/  ISETP.GE.U32.AND P0, PT, R26, 0x3e800000, PT ;  /* 0x3e8000001a00780c */ /* 0x000fc80003f06070 */
[----:B------:R-:W0:Y:S01]  /*0980*/  DMUL R6, R8, R4 ;  /* 0x0000000408067228 */ /* 0x000e220000000000 */
[----:B------:R-:W-:-:S05]  /*0990*/  SEL R21, R24, 0x1ff00000, !P0 ;  /* 0x1ff0000018157807 */ /* 0x000fca0004000000 */
[----:B0-----:R-:W0:Y:S01]  /*09a0*/  MUFU.RCP64H R15, R7 ;  /* 0x00000007000f7308 */ /* 0x001e220000001800 */
[----:B------:R-:W-:-:S04]  /*09b0*/  DMUL R20, R10, R20 ;  /* 0x000000140a147228 */ /* 0x000fc80000000000 */
[----:B0-----:R-:W0:-:S06]  /*09c0*/  DFMA R12, -R6, R14, 1 ;  /* 0x3ff00000060c742b */ /* 0x001e0c000000010e */
[----:B0-----:R-:W0:-:S06]  /*09d0*/  DFMA R12, R12, R12, R12 ;  /* 0x0000000c0c0c722b */ /* 0x001e0c000000000c */
[----:B0-----:R-:W0:-:S06]  /*09e0*/  DFMA R12, R14, R12, R14 ;  /* 0x0000000c0e0c722b */ /* 0x001e0c000000000e */
[----:B0-----:R-:W0:-:S06]  /*09f0*/  DFMA R14, -R6, R12, 1 ;  /* 0x3ff00000060e742b */ /* 0x001e0c000000010c */
[----:B0-----:R-:W0:-:S06]  /*0a00*/  DFMA R14, R12, R14, R12 ;  /* 0x0000000e0c0e722b */ /* 0x001e0c000000000c */
[----:B0-----:R-:W0:-:S06]  /*0a10*/  DMUL R12, R20, R14 ;  /* 0x0000000e140c7228 */ /* 0x001e0c0000000000 */
[----:B0-----:R-:W0:-:S06]  /*0a20*/  DFMA R6, -R6, R12, R20 ;  /* 0x0000000c0606722b */ /* 0x001e0c0000000114 */
[----:B0-----:R-:W0:-:S06]  /*0a30*/  DFMA R6, R14, R6, R12 ;  /* 0x000000060e06722b */ /* 0x001e0c000000000c */
[----:B0-----:R-:W0:-:S14]  /*0a40*/  DSETP.GT.AND P0, PT, |R6|, RZ, PT ;  /* 0x000000ff0600722a */ /* 0x001e1c0003f04200 */
[----:B0-----:R-:W-:Y:S05]  /*0a50*/  @!P0 BRA `(.L_x_17) ;  /* 0x000002c000008947 */ /* 0x001fea0003800000 */
[----:B------:R-:W-:Y:S01]  /*0a60*/  ISETP.GT.U32.AND P0, PT, R26, 0x3e7fffff, PT ;  /* 0x3e7fffff1a00780c */ /* 0x000fe20003f04070 */
[----:B------:R-:W-:Y:S01]  /*0a70*/  IMAD.MOV.U32 R12, RZ, RZ, RZ ;  /* 0x000000ffff0c7224 */ /* 0x000fe200078e00ff */
[----:B------:R-:W0:Y:S02]  /*0a80*/  DMUL R14, R4, R6 ;  /* 0x00000006040e7228 */ /* 0x000e240000000000 */
[----:B------:R-:W-:-:S06]  /*0a90*/  SEL R13, R24, 0x1ff00000, P0 ;  /* 0x1ff00000180d7807 */ /* 0x000fcc0000000000 */
[----:B------:R-:W1:-:S04]  /*0aa0*/  DMUL R6, R6, R12 ;  /* 0x0000000c06067228 */ /* 0x000e480000000000 */
[----:B0-----:R-:W0:-:S04]  /*0ab0*/  DMUL R14, R12, R14 ;  /* 0x0000000e0c0e7228 */ /* 0x001e080000000000 */
[----:B-1----:R-:W1:-:S04]  /*0ac0*/  DMUL R6, R4, R6 ;  /* 0x0000000604067228 */ /* 0x002e480000000000 */
[----:B0-----:R-:W-:-:S04]  /*0ad0*/  DFMA R4, R8, R14, -R10 ;  /* 0x0000000e0804722b */ /* 0x001fc8000000080a */
[----:B-1----:R-:W0:-:S06]  /*0ae0*/  DFMA R12, R8, R6, -R10 ;  /* 0x00000006080c722b */ /* 0x002e0c000000080a */
[----:B0-----:R-:W0:-:S06]  /*0af0*/  DSETP.GT.AND P0, PT, |R4|, |R12|, PT ;  /* 0x4000000c0400722a */ /* 0x001e0c0003f04200 */
[----:B0-----:R-:W-:Y:S02]  /*0b00*/  FSEL R5, R7, R15, P0 ;  /* 0x0000000f07057208 */ /* 0x001fe40000000000 */
[----:B------:R-:W-:Y:S02]  /*0b10*/  FSEL R14, R6, R14, P0 ;  /* 0x0000000e060e7208 */ /* 0x000fe40000000000 */
[----:B------:R-:W-:Y:S01]  /*0b20*/  FSETP.GTU.AND P1, PT, |R5|, 1.469367938527859385e-39, PT ;  /* 0x001000000500780b */ /* 0x000fe20003f2c200 */
[----:B------:R-:W-:-:S12]  /*0b30*/  IMAD.MOV.U32 R15, RZ, RZ, R5 ;  /* 0x000000ffff0f7224 */ /* 0x000fd800078e0005 */
[----:B------:R-:W-:Y:S05]  /*0b40*/  @P1 BRA `(.L_x_18) ;  /* 0x000002a000001947 */ /* 0x000fea0003800000 */
[----:B------:R-:W-:Y:S01]  /*0b50*/  FSETP.GEU.AND P0, PT, |R11|, 1.5046327690525280102e-36, PT ;  /* 0x040000000b00780b */ /* 0x000fe20003f0e200 */
[----:B------:R-:W-:Y:S01]  /*0b60*/  IMAD.MOV.U32 R15, RZ, RZ, R5 ;  /* 0x000000ffff0f7224 */ /* 0x000fe200078e0005 */
[----:B------:R-:W-:Y:S02]  /*0b70*/  MOV R12, 0x58500000 ;  /* 0x58500000000c7802 */ /* 0x000fe40000000f00 */
[----:B------:R-:W-:Y:S02]  /*0b80*/  LOP3.LUT R4, R14, 0xfffffffe, RZ, 0xc0, !PT ;  /* 0xfffffffe0e047812 */ /* 0x000fe400078ec0ff */
[----:B------:R-:W-:Y:S01]  /*0b90*/  SEL R13, R12, 0x3ff00000, !P0 ;  /* 0x3ff000000c0d7807 */ /* 0x000fe20004000000 */
[----:B------:R-:W-:Y:S01]  /*0ba0*/  IMAD.MOV.U32 R12, RZ, RZ, RZ ;  /* 0x000000ffff0c7224 */ /* 0x000fe200078e00ff */
[----:B------:R-:W-:-:S05]  /*0bb0*/  LOP3.LUT R14, R14, 0x1, RZ, 0xfc, !PT ;  /* 0x000000010e0e7812 */ /* 0x000fca00078efcff */
[----:B------:R-:W-:-:S04]  /*0bc0*/  DMUL R6, R8, R12 ;  /* 0x0000000c08067228 */ /* 0x000fc80000000000 */
[----:B------:R-:W0:-:S06]  /*0bd0*/  DMUL R12, R10, R12 ;  /* 0x0000000c0a0c7228 */ /* 0x000e0c0000000000 */
[----:B0-----:R-:W-:-:S04]  /*0be0*/  DFMA R20, R4, R6, -R12 ;  /* 0x000000060414722b */ /* 0x001fc8000000080c */
[----:B------:R-:W0:-:S06]  /*0bf0*/  DFMA R28, R14, R6, -R12 ;  /* 0x000000060e1c722b */ /* 0x000e0c000000080c */
[----:B0-----:R-:W0:-:S06]  /*0c00*/  DSETP.GT.AND P0, PT, |R20|, |R28|, PT ;  /* 0x4000001c1400722a */ /* 0x001e0c0003f04200 */
[----:B0-----:R-:W-:-:S04]  /*0c10*/  FSEL R29, R14, R4, P0 ;  /* 0x000000040e1d7208 */ /* 0x001fc80000000000 */
[C---:B------:R-:W-:Y:S02]  /*0c20*/  LOP3.LUT R15, R29.reuse, 0x1, RZ, 0xc0, !PT ;  /* 0x000000011d0f7812 */ /* 0x040fe400078ec0ff */
[C---:B------:R-:W-:Y:S02]  /*0c30*/  IADD3 R14, P1, R29.reuse, 0x1, RZ ;  /* 0x000000011d0e7810 */ /* 0x040fe40007f3e0ff */
[----:B------:R-:W-:Y:S02]  /*0c40*/  IADD3 R4, P2, R29, -0x1, RZ ;  /* 0xffffffff1d047810 */ /* 0x000fe40007f5e0ff */
[----:B------:R-:W-:Y:S01]  /*0c50*/  ISETP.NE.U32.AND P0, PT, R15, 0x1, PT ;  /* 0x000000010f00780c */ /* 0x000fe20003f05070 */
[----:B------:R-:W-:Y:S01]  /*0c60*/  IMAD.X R15, RZ, RZ, R5, P1 ;  /* 0x000000ffff0f7224 */ /* 0x000fe200008e0605 */
[----:B------:R-:W-:Y:S02]  /*0c70*/  IADD3.X R21, R5, -0x1, RZ, P2, !PT ;  /* 0xffffffff05157810 */ /* 0x000fe400017fe4ff */
[----:B------:R-:W-:-:S02]  /*0c80*/  FSEL R14, R29, R14, P0 ;  /* 0x0000000e1d0e7208 */ /* 0x000fc40000000000 */
[----:B------:R-:W-:Y:S02]  /*0c90*/  FSEL R15, R5, R15, P0 ;  /* 0x0000000f050f7208 */ /* 0x000fe40000000000 */
[----:B------:R-:W-:Y:S02]  /*0ca0*/  FSEL R4, R4, R29, P0 ;  /* 0x0000001d04047208 */ /* 0x000fe40000000000 */
[----:B------:R-:W-:Y:S02]  /*0cb0*/  FSEL R5, R21, R5, P0 ;  /* 0x0000000515057208 */ /* 0x000fe40000000000 */
[----:B------:R-:W-:-:S04]  /*0cc0*/  DFMA R20, R6, R14, -R12 ;  /* 0x0000000e0614722b */ /* 0x000fc8000000080c */
[----:B------:R-:W0:-:S06]  /*0cd0*/  DFMA R6, R6, R4, -R12 ;  /* 0x000000040606722b */ /* 0x000e0c000000080c */
[----:B0-----:R-:W0:-:S06]  /*0ce0*/  DSETP.GT.AND P0, PT, |R20|, |R6|, PT ;  /* 0x400000061400722a */ /* 0x001e0c0003f04200 */
[----:B0-----:R-:W-:Y:S02]  /*0cf0*/  FSEL R14, R4, R14, P0 ;  /* 0x0000000e040e7208 */ /* 0x001fe40000000000 */
[----:B------:R-:W-:Y:S01]  /*0d00*/  FSEL R15, R5, R15, P0 ;  /* 0x0000000f050f7208 */ /* 0x000fe20000000000 */
[----:B------:R-:W-:Y:S05]  /*0d10*/  BRA `(.L_x_18) ;  /* 0x000000d000007947 */ /* 0x000fea0003800000 */
.L_x_17:
[----:B------:R-:W0:-:S14]  /*0d20*/  DSETP.NEU.AND P0, PT, R6, RZ, PT ;  /* 0x000000ff0600722a */ /* 0x000e1c0003f0d000 */
[----:B0-----:R-:W-:Y:S05]  /*0d30*/  @!P0 BRA `(.L_x_19) ;  /* 0x000000a000008947 */ /* 0x001fea0003800000 */
[----:B------:R-:W0:Y:S01]  /*0d40*/  MUFU.RCP64H R15, R9 ;  /* 0x00000009000f7308 */ /* 0x000e220000001800 */
[----:B------:R-:W-:-:S06]  /*0d50*/  IMAD.MOV.U32 R14, RZ, RZ, RZ ;  /* 0x000000ffff0e7224 */ /* 0x000fcc00078e00ff */
[----:B0-----:R-:W0:-:S14]  /*0d60*/  DSETP.GT.AND P1, PT, |R14|, RZ, PT ;  /* 0x000000ff0e00722a */ /* 0x001e1c0003f24200 */
[----:B0-----:R-:W0:-:S06]  /*0d70*/  @!P1 DSETP.NEU.AND P0, PT, |R8|, +INF , PT ;  /* 0x7ff000000800942a */ /* 0x001e0c0003f0d200 */
[----:B0-----:R-:W-:Y:S02]  /*0d80*/  @!P1 FSEL R4, R8, R14, P0 ;  /* 0x0000000e08049208 */ /* 0x001fe40000000000 */
[----:B------:R-:W-:-:S03]  /*0d90*/  @!P1 FSEL R5, R9, R15, P0 ;  /* 0x0000000f09059208 */ /* 0x000fc60000000000 */
[----:B------:R-:W-:Y:S02]  /*0da0*/  @!P1 IMAD.MOV.U32 R14, RZ, RZ, R4 ;  /* 0x000000ffff0e9224 */ /* 0x000fe400078e0004 */
[----:B------:R-:W-:-:S06]  /*0db0*/  @!P1 IMAD.MOV.U32 R15, RZ, RZ, R5 ;  /* 0x000000ffff0f9224 */ /* 0x000fcc00078e0005 */
[----:B------:R0:W1:Y:S01]  /*0dc0*/  DMUL R14, R10, R14 ;  /* 0x0000000e0a0e7228 */ /* 0x0000620000000000 */
[----:B------:R-:W-:Y:S05]  /*0dd0*/  BRA `(.L_x_18) ;  /* 0x0000001000007947 */ /* 0x000fea0003800000 */
.L_x_19:
[----:B------:R0:W1:-:S06]  /*0de0*/  DMUL R14, R10, R8 ;  /* 0x000000080a0e7228 */ /* 0x00004c0000000000 */
.L_x_18:
[----:B------:R-:W-:Y:S05]  /*0df0*/  BSYNC B1 ;  /* 0x0000000000017941 */ /* 0x000fea0003800000 */
.L_x_16:
[----:B------:R-:W-:Y:S02]  /*0e00*/  IMAD.MOV.U32 R4, RZ, RZ, R0 ;  /* 0x000000ffff047224 */ /* 0x000fe400078e0000 */
[----:B------:R-:W-:-:S04]  /*0e10*/  IMAD.MOV.U32 R5, RZ, RZ, 0x0 ;  /* 0x00000000ff057424 */ /* 0x000fc800078e00ff */
[----:B------:R-:W-:Y:S05]  /*0e20*/  RET.REL.NODEC R4 `(_Z9d_compareIdEviiPKjS1_PKT_S1_S1_S4_bdPj) ;  /* 0xfffff1d004007950 */ /* 0x000fea0003c3ffff */
.L_x_20:
[----:B------:R-:W-:-:S00]  /*0e30*/  BRA `(.L_x_20) ;  /* 0xfffffff000007947 */ /* 0x000fc0000383ffff */
[----:B------:R-:W-:-:S00]  /*0e40*/  NOP ;  /* 0x0000000000007918 */ /* 0x000fc00000000000 */
        /* <DEDUP_REMOVED lines=11> */
.L_x_30:


//--------------------- .text._Z9d_compareIfEviiPKjS1_PKT_S1_S1_S4_bdPj --------------------------
	.section	.text._Z9d_compareIfEviiPKjS1_PKT_S1_S1_S4_bdPj,"ax",@progbits
	.sectioninfo	@"SHI_REGISTERS=30"
	.align	128
        .global         _Z9d_compareIfEviiPKjS1_PKT_S1_S1_S4_bdPj
        .type           _Z9d_compareIfEviiPKjS1_PKT_S1_S1_S4_bdPj,@function
        .size           _Z9d_compareIfEviiPKjS1_PKT_S1_S1_S4_bdPj,(.L_x_32 - _Z9d_compareIfEviiPKjS1_PKT_S1_S1_S4_bdPj)
        .other          _Z9d_compareIfEviiPKjS1_PKT_S1_S1_S4_bdPj,@"STO_CUDA_ENTRY STV_DEFAULT"
_Z9d_compareIfEviiPKjS1_PKT_S1_S1_S4_bdPj:
.text._Z9d_compareIfEviiPKjS1_PKT_S1_S1_S4_bdPj:
        /* <DEDUP_REMOVED lines=17> */
[----:B--2---:R-:W-:Y:S01]  /*0110*/  IMAD.IADD R0, R0, 0x1, -R25 ;  /* 0x0000000100007824 */ /* 0x004fe200078e0a19 */
[----:B---3--:R-:W-:-:S04]  /*0120*/  IADD3 R17, R8, -R27, RZ ;  /* 0x8000001b08117210 */ /* 0x008fc80007ffe0ff */
[----:B------:R-:W-:-:S13]  /*0130*/  ISETP.NE.AND P0, PT, R17, R0, PT ;  /* 0x000000001100720c */ /* 0x000fda0003f05270 */
[----:B------:R-:W-:Y:S05]  /*0140*/  @!P0 BRA `(.L_x_21) ;  /* 0x0000011000008947 */ /* 0x000fea0003800000 */
[----:B------:R-:W-:Y:S01]  /*0150*/  IMAD.MOV.U32 R3, RZ, RZ, R17 ;  /* 0x000000ffff037224 */ /* 0x000fe200078e0011 */
[----:B------:R0:W-:Y:S01]  /*0160*/  STL [R1+0x8], R0 ;  /* 0x0000080001007387 */ /* 0x0001e20000100800 */
[----:B------:R-:W-:Y:S01]  /*0170*/  UMOV UR4, 32@lo($str) ;  /* 0x0000000000047882 */ /* 0x000fe20000000000 */
[----:B------:R-:W-:Y:S01]  /*0180*/  MOV R6, R19 ;  /* 0x0000001300067202 */ /* 0x000fe20000000f00 */
[----:B------:R-:W-:Y:S01]  /*0190*/  UMOV UR5, 32@hi($str) ;  /* 0x0000000000057882 */ /* 0x000fe20000000000 */
[----:B------:R0:W-:Y:S01]  /*01a0*/  STL.64 [R1], R2 ;  /* 0x0000000201007387 */ /* 0x0001e20000100a00 */
[----:B------:R-:W-:Y:S01]  /*01b0*/  IMAD.MOV.U32 R7, RZ, RZ, R18 ;  /* 0x000000ffff077224 */ /* 0x000fe200078e0012 */
[----:B------:R-:W-:Y:S01]  /*01c0*/  MOV R5, UR5 ;  /* 0x0000000500057c02 */ /* 0x000fe20008000f00 */
[----:B------:R-:W-:Y:S01]  /*01d0*/  IMAD.U32 R4, RZ, RZ, UR4 ;  /* 0x00000004ff047e24 */ /* 0x000fe2000f8e00ff */
[----:B------:R-:W-:Y:S02]  /*01e0*/  MOV R20, 32@lo((_Z9d_compareIfEviiPKjS1_PKT_S1_S1_S4_bdPj + .L_x_3@srel)) ;  /* 0x0000000000147802 */ /* 0x000fe40000000f00 */
[----:B------:R-:W-:-:S04]  /*01f0*/  MOV R21, 32@hi((_Z9d_compareIfEviiPKjS1_PKT_S1_S1_S4_bdPj + .L_x_3@srel)) ;  /* 0x0000000000157802 */ /* 0x000fc80000000f00 */
[----:B0-----:R-:W-:Y:S05]  /*0200*/  CALL.ABS.NOINC `(vprintf) ;  /* 0x0000000000007943 */ /* 0x001fea0003c00000 */
.L_x_3:
[----:B------:R-:W-:Y:S01]  /*0210*/  IMAD.MOV.U32 R5, RZ, RZ, 0x1 ;  /* 0x00000001ff057424 */ /* 0x000fe200078e00ff */
[----:B------:R-:W-:Y:S01]  /*0220*/  MOV R3, c[0x0][0x1ac] ;  /* 0x00006b0000037a02 */ /* 0x000fe20000000f00 */
[----:B------:R-:W-:-:S05]  /*0230*/  IMAD.MOV.U32 R2, RZ, RZ, c[0x0][0x1a8] ;  /* 0x00006a00ff027624 */ /* 0x000fca00078e00ff */
[----:B------:R-:W-:Y:S01]  /*0240*/  STG.E [R2.64], R5 ;  /* 0x0000000502007986 */ /* 0x000fe2000c101924 */
[----:B------:R-:W-:Y:S05]  /*0250*/  EXIT ;  /* 0x000000000000794d */ /* 0x000fea0003800000 */
.L_x_21:
[----:B------:R-:W-:-:S13]  /*0260*/  ISETP.NE.AND P0, PT, R17, RZ, PT ;  /* 0x000000ff1100720c */ /* 0x000fda0003f05270 */
[----:B------:R-:W-:Y:S05]  /*0270*/  @!P0 EXIT ;  /* 0x000000000000894d */ /* 0x000fea0003800000 */
[----:B------:R-:W-:Y:S01]  /*0280*/  ULDC.S8 UR4, c[0x0][0x198] ;  /* 0x0000660000047ab9 */ /* 0x000fe20000000200 */
[----:B------:R-:W-:Y:S01]  /*0290*/  BSSY B7, `(.L_x_22) ;  /* 0x0000045000077945 */ /* 0x000fe20003800000 */
[----:B------:R-:W-:-:S13]  /*02a0*/  ISETP.NE.AND P0, PT, RZ, UR4, PT ;  /* 0x00000004ff007c0c */ /* 0x000fda000bf05270 */
[----:B------:R-:W-:Y:S05]  /*02b0*/  @!P0 BRA `(.L_x_23) ;  /* 0x0000034000008947 */ /* 0x000fea0003800000 */
[----:B------:R-:W-:Y:S01]  /*02c0*/  MOV R23, 32@lo($str$2) ;  /* 0x0000000000177802 */ /* 0x000fe20000000f00 */
[----:B------:R-:W-:Y:S01]  /*02d0*/  IMAD.MOV.U32 R16, RZ, RZ, RZ ;  /* 0x000000ffff107224 */ /* 0x000fe200078e00ff */
[----:B------:R-:W-:-:S02]  /*02e0*/  MOV R22, 32@hi($str$2) ;  /* 0x0000000000167802 */ /* 0x000fc40000000f00 */
.L_x_27:
[----:B------:R-:W-:Y:S01]  /*02f0*/  MOV R9, 0x4 ;  /* 0x0000000400097802 */ /* 0x000fe20000000f00 */
[--C-:B------:R-:W-:Y:S02]  /*0300*/  IMAD.IADD R0, R27, 0x1, R16.reuse ;  /* 0x000000011b007824 */ /* 0x100fe400078e0210 */
[----:B------:R-:W-:Y:S02]  /*0310*/  IMAD.IADD R6, R25, 0x1, R16 ;  /* 0x0000000119067824 */ /* 0x000fe400078e0210 */
[----:B0-----:R-:W-:-:S04]  /*0320*/  IMAD.WIDE.U32 R4, R0, R9, c[0x0][0x170] ;  /* 0x00005c0000047625 */ /* 0x001fc800078e0009 */
[----:B------:R-:W-:Y:S01]  /*0330*/  IMAD.WIDE.U32 R8, R6, R9, c[0x0][0x188] ;  /* 0x0000620006087625 */ /* 0x000fe200078e0009 */
[----:B------:R-:W2:Y:S05]  /*0340*/  LDG.E.CONSTANT R3, [R4.64] ;  /* 0x0000002404037981 */ /* 0x000eaa000c1e9900 */
[----:B------:R-:W2:Y:S02]  /*0350*/  LDG.E.CONSTANT R8, [R8.64] ;  /* 0x0000002408087981 */ /* 0x000ea4000c1e9900 */
[----:B--2---:R-:W-:-:S13]  /*0360*/  ISETP.NE.AND P0, PT, R3, R8, PT ;  /* 0x000000080300720c */ /* 0x004fda0003f05270 */
[----:B------:R-:W-:Y:S05]  /*0370*/  @P0 BRA `(.L_x_24) ;  /* 0x0000036000000947 */ /* 0x000fea0003800000 */
[----:B------:R-:W-:-:S04]  /*0380*/  LEA R4, P0, R6, c[0x0][0x190], 0x2 ;  /* 0x0000640006047a11 */ /* 0x000fc800078010ff */
[----:B------:R-:W-:-:S05]  /*0390*/  LEA.HI.X R5, R6, c[0x0][0x194], RZ, 0x2, P0 ;  /* 0x0000650006057a11 */ /* 0x000fca00000f14ff */
[----:B------:R-:W2:Y:S01]  /*03a0*/  LDG.E.CONSTANT R10, [R4.64] ;  /* 0x00000024040a7981 */ /* 0x000ea2000c1e9900 */
[----:B------:R-:W-:Y:S01]  /*03b0*/  BSSY B6, `(.L_x_25) ;  /* 0x0000020000067945 */ /* 0x000fe20003800000 */
[----:B--2---:R-:W-:-:S13]  /*03c0*/  FSETP.NEU.FTZ.AND P0, PT, R10, RZ, PT ;  /* 0x000000ff0a00720b */ /* 0x004fda0003f1d000 */
[----:B------:R-:W-:Y:S05]  /*03d0*/  @!P0 BRA `(.L_x_26) ;  /* 0x000001d000008947 */ /* 0x000fea0003800000 */
[----:B------:R-:W-:-:S04]  /*03e0*/  LEA R6, P0, R0, c[0x0][0x178], 0x2 ;  /* 0x00005e0000067a11 */ /* 0x000fc800078010ff */
[----:B------:R-:W-:-:S06]  /*03f0*/  LEA.HI.X R7, R0, c[0x0][0x17c], RZ, 0x2, P0 ;  /* 0x00005f0000077a11 */ /* 0x000fcc00000f14ff */
[----:B------:R-:W2:Y:S01]  /*0400*/  LDG.E.CONSTANT R7, [R6.64] ;  /* 0x0000002406077981 */ /* 0x000ea2000c1e9900 */
[----:B------:R-:W2:Y:S02]  /*0410*/  MUFU.RCP R0, R10 ;  /* 0x0000000a00007308 */ /* 0x000ea40000001000 */
[----:B--2---:R-:W-:-:S04]  /*0420*/  FFMA.FTZ R0, R7, R0, -1 ;  /* 0xbf80000007007423 */ /* 0x004fc80000010000 */
[----:B------:R-:W-:-:S04]  /*0430*/  FMUL.FTZ R0, |R0|, 1 ;  /* 0x3f80000000007820 */ /* 0x000fc80000410200 */
[----:B------:R-:W0:Y:S02]  /*0440*/  F2F.F64.F32 R4, R0 ;  /* 0x0000000000047310 */ /* 0x000e240000201800 */
[----:B0-----:R-:W0:-:S14]  /*0450*/  DSETP.GT.AND P0, PT, R4, c[0x2][0x0], PT ;  /* 0x008000000400762a */ /* 0x001e1c0003f04000 */
[----:B0-----:R-:W-:Y:S05]  /*0460*/  @!P0 BRA `(.L_x_26) ;  /* 0x0000014000008947 */ /* 0x001fea0003800000 */
[----:B------:R-:W-:Y:S01]  /*0470*/  FMUL.FTZ R10, R10, 1 ;  /* 0x3f8000000a0a7820 */ /* 0x000fe20000410000 */
[----:B------:R-:W-:Y:S01]  /*0480*/  FMUL.FTZ R0, R7, 1 ;  /* 0x3f80000007007820 */ /* 0x000fe20000410000 */
[----:B------:R0:W-:Y:S01]  /*0490*/  STL [R1+0x20], R3 ;  /* 0x0000200301007387 */ /* 0x0001e20000100800 */
[----:B------:R-:W-:Y:S01]  /*04a0*/  IMAD.MOV.U32 R4, RZ, RZ, R23 ;  /* 0x000000ffff047224 */ /* 0x000fe200078e0017 */
[----:B------:R-:W-:Y:S01]  /*04b0*/  MOV R5, R22 ;  /* 0x0000001600057202 */ /* 0x000fe20000000f00 */
[----:B------:R-:W1:Y:S01]  /*04c0*/  F2F.F64.F32 R8, R0 ;  /* 0x0000000000087310 */ /* 0x000e620000201800 */
[----:B------:R0:W-:Y:S01]  /*04d0*/  STL [R1], R2 ;  /* 0x0000000201007387 */ /* 0x0001e20000100800 */
[----:B------:R-:W-:Y:S01]  /*04e0*/  IMAD.MOV.U32 R6, RZ, RZ, R19 ;  /* 0x000000ffff067224 */ /* 0x000fe200078e0013 */
[----:B------:R-:W-:Y:S01]  /*04f0*/  MOV R20, 32@lo((_Z9d_compareIfEviiPKjS1_PKT_S1_S1_S4_bdPj + .L_x_4@srel)) ;  /* 0x0000000000147802 */ /* 0x000fe20000000f00 */
[----:B------:R-:W-:Y:S01]  /*0500*/  IMAD.MOV.U32 R7, RZ, RZ, R18 ;  /* 0x000000ffff077224 */ /* 0x000fe200078e0012 */
[----:B------:R0:W-:Y:S01]  /*0510*/  STL.64 [R1+0x18], R16 ;  /* 0x0000181001007387 */ /* 0x0001e20000100a00 */
[----:B------:R-:W-:-:S02]  /*0520*/  MOV R21, 32@hi((_Z9d_compareIfEviiPKjS1_PKT_S1_S1_S4_bdPj + .L_x_4@srel)) ;  /* 0x0000000000157802 */ /* 0x000fc40000000f00 */
[----:B------:R-:W2:Y:S01]  /*0530*/  F2F.F64.F32 R10, R10 ;  /* 0x0000000a000a7310 */ /* 0x000ea20000201800 */
[----:B-1----:R0:W-:Y:S04]  /*0540*/  STL.64 [R1+0x8], R8 ;  /* 0x0000080801007387 */ /* 0x0021e80000100a00 */
[----:B--2---:R0:W-:Y:S02]  /*0550*/  STL.64 [R1+0x10], R10 ;  /* 0x0000100a01007387 */ /* 0x0041e40000100a00 */
[----:B0-----:R-:W-:Y:S05]  /*0560*/  CALL.ABS.NOINC `(vprintf) ;  /* 0x0000000000007943 */ /* 0x001fea0003c00000 */
.L_x_4:
[----:B------:R-:W-:Y:S01]  /*0570*/  MOV R3, 0x1 ;  /* 0x0000000100037802 */ /* 0x000fe20000000f00 */
[----:B------:R-:W-:Y:S02]  /*0580*/  IMAD.MOV.U32 R4, RZ, RZ, c[0x0][0x1a8] ;  /* 0x00006a00ff047624 */ /* 0x000fe400078e00ff */
[----:B------:R-:W-:-:S05]  /*0590*/  IMAD.MOV.U32 R5, RZ, RZ, c[0x0][0x1ac] ;  /* 0x00006b00ff057624 */ /* 0x000fca00078e00ff */
[----:B------:R0:W-:Y:S02]  /*05a0*/  STG.E [R4.64], R3 ;  /* 0x0000000304007986 */ /* 0x0001e4000c101924 */
.L_x_26:
[----:B------:R-:W-:Y:S05]  /*05b0*/  BSYNC B6 ;  /* 0x0000000000067941 */ /* 0x000fea0003800000 */
.L_x_25:
[----:B------:R-:W-:-:S04]  /*05c0*/  IADD3 R16, R16, 0x1, RZ ;  /* 0x0000000110107810 */ /* 0x000fc80007ffe0ff */
[----:B------:R-:W-:-:S13]  /*05d0*/  ISETP.GE.U32.AND P0, PT, R16, R17, PT ;  /* 0x000000111000720c */ /* 0x000fda0003f06070 */
[----:B------:R-:W-:Y:S05]  /*05e0*/  @!P0 BRA `(.L_x_27) ;  /* 0xfffffd0000008947 */ /* 0x000fea000383ffff */
[----:B------:R-:W-:Y:S05]  /*05f0*/  EXIT ;  /* 0x000000000000794d */ /* 0x000fea0003800000 */
.L_x_23:
[----:B------:R-:W-:-:S05]  /*0600*/  MOV R16, RZ ;  /* 0x000000ff00107202 */ /* 0x000fca0000000f00 */
.L_x_28:
[----:B------:R-:W-:Y:S01]  /*0610*/  IMAD.IADD R4, R27, 0x1, R16 ;  /* 0x000000011b047824 */ /* 0x000fe200078e0210 */
[----:B------:R-:W-:Y:S01]  /*0620*/  IADD3 R8, R25, R16, RZ ;  /* 0x0000001019087210 */ /* 0x000fe20007ffe0ff */
[----:B------:R-:W-:-:S04]  /*0630*/  IMAD.MOV.U32 R9, RZ, RZ, 0x4 ;  /* 0x00000004ff097424 */ /* 0x000fc800078e00ff */
        /* <DEDUP_REMOVED lines=10> */
.L_x_24:
[----:B------:R-:W-:Y:S05]  /*06e0*/  BSYNC B7 ;  /* 0x0000000000077941 */ /* 0x000fea0003800000 */
.L_x_22:
[----:B------:R-:W-:Y:S01]  /*06f0*/  IMAD.MOV.U32 R9, RZ, RZ, R16 ;  /* 0x000000ffff097224 */ /* 0x000fe200078e0010 */
[----:B------:R0:W-:Y:S01]  /*0700*/  STL [R1+0x10], R17 ;  /* 0x0000101101007387 */ /* 0x0001e20000100800 */
[----:B------:R-:W-:Y:S01]  /*0710*/  UMOV UR4, 32@lo($str$1) ;  /* 0x0000000000047882 */ /* 0x000fe20000000000 */
[----:B------:R-:W-:Y:S01]  /*0720*/  IMAD.MOV.U32 R6, RZ, RZ, R19 ;  /* 0x000000ffff067224 */ /* 0x000fe200078e0013 */
[----:B------:R-:W-:Y:S01]  /*0730*/  UMOV UR5, 32@hi($str$1) ;  /* 0x0000000000057882 */ /* 0x000fe20000000000 */
[----:B------:R0:W-:Y:S01]  /*0740*/  STL.64 [R1], R2 ;  /* 0x0000000201007387 */ /* 0x0001e20000100a00 */
[----:B------:R-:W-:Y:S01]  /*0750*/  MOV R7, R18 ;  /* 0x0000001200077202 */ /* 0x000fe20000000f00 */
[----:B------:R-:W-:Y:S01]  /*0760*/  IMAD.U32 R4, RZ, RZ, UR4 ;  /* 0x00000004ff047e24 */ /* 0x000fe2000f8e00ff */
[----:B------:R-:W-:Y:S01]  /*0770*/  MOV R20, 32@lo((_Z9d_compareIfEviiPKjS1_PKT_S1_S1_S4_bdPj + .L_x_5@srel)) ;  /* 0x0000000000147802 */ /* 0x000fe20000000f00 */
[----:B------:R0:W-:Y:S01]  /*0780*/  STL.64 [R1+0x8], R8 ;  /* 0x0000080801007387 */ /* 0x0001e20000100a00 */
[----:B------:R-:W-:Y:S01]  /*0790*/  IMAD.U32 R5, RZ, RZ, UR5 ;  /* 0x00000005ff057e24 */ /* 0x000fe2000f8e00ff */
[----:B------:R-:W-:-:S04]  /*07a0*/  MOV R21, 32@hi((_Z9d_compareIfEviiPKjS1_PKT_S1_S1_S4_bdPj + .L_x_5@srel)) ;  /* 0x0000000000157802 */ /* 0x000fc80000000f00 */
[----:B0-----:R-:W-:Y:S05]  /*07b0*/  CALL.ABS.NOINC `(vprintf) ;  /* 0x0000000000007943 */ /* 0x001fea0003c00000 */
.L_x_5:
[----:B------:R-:W-:Y:S01]  /*07c0*/  MOV R5, 0x1 ;  /* 0x0000000100057802 */ /* 0x000fe20000000f00 */
[----:B------:R-:W-:Y:S01]  /*07d0*/  IMAD.MOV.U32 R2, RZ, RZ, c[0x0][0x1a8] ;  /* 0x00006a00ff027624 */ /* 0x000fe200078e00ff */
[----:B------:R-:W-:-:S05]  /*07e0*/  MOV R3, c[0x0][0x1ac] ;  /* 0x00006b0000037a02 */ /* 0x000fca0000000f00 */
[----:B------:R-:W-:Y:S01]  /*07f0*/  STG.E [R2.64], R5 ;  /* 0x0000000502007986 */ /* 0x000fe2000c101924 */
[----:B------:R-:W-:Y:S05]  /*0800*/  EXIT ;  /* 0x000000000000794d */ /* 0x000fea0003800000 */
.L_x_29:
        /* <DEDUP_REMOVED lines=15> */
.L_x_32:


//--------------------- .nv.global.init           --------------------------
	.section	.nv.global.init,"aw",@progbits
.nv.global.init:
	.type		$str,@object
	.size		$str,($str$1 - $str)
$str:
        /*0000*/ 	.byte	0x2d, 0x2d, 0x2d, 0x2d, 0x2d, 0x2d, 0x2d, 0x2d, 0x2d, 0x2d, 0x20, 0x52, 0x6f, 0x77, 0x3a, 0x20
        /*0010*/ 	.byte	0x25, 0x75, 0x20, 0x7c, 0x20, 0x52, 0x6f, 0x77, 0x20, 0x6c, 0x65, 0x6e, 0x67, 0x74, 0x68, 0x20
        /*0020*/ 	.byte	0x6e, 0x6f, 0x74, 0x20, 0x69, 0x64, 0x65, 0x6e, 0x74, 0x69, 0x63, 0x61, 0x6c, 0x3a, 0x20, 0x28
        /*0030*/ 	.byte	0x52, 0x65, 0x66, 0x7c, 0x43, 0x6f, 0x6d, 0x70, 0x29, 0x20, 0x3a, 0x20, 0x28, 0x25, 0x75, 0x7c
        /*0040*/ 	.byte	0x25, 0x75, 0x29, 0x0a, 0x00
	.type		$str$1,@object
	.size		$str$1,($str$2 - $str$1)
$str$1:
        /*0045*/ 	.byte	0x52, 0x6f, 0x77, 0x3a, 0x20, 0x25, 0x75, 0x20, 0x7c, 0x20, 0x52, 0x6f, 0x77, 0x20, 0x69, 0x6e
        /*0055*/ 	.byte	0x64, 0x69, 0x63, 0x65, 0x73, 0x20, 0x64, 0x6f, 0x20, 0x4e, 0x4f, 0x54, 0x20, 0x6d, 0x61, 0x74
        /*0065*/ 	.byte	0x63, 0x68, 0x3a, 0x20, 0x28, 0x52, 0x65, 0x66, 0x7c, 0x43, 0x6f, 0x6d, 0x70, 0x29, 0x20, 0x3a
        /*0075*/ 	.byte	0x20, 0x28, 0x25, 0x75, 0x7c, 0x25, 0x75, 0x29, 0x20, 0x2d, 0x20, 0x70, 0x6f, 0x73, 0x3a, 0x20
        /*0085*/ 	.byte	0x25, 0x75, 0x2f, 0x25, 0x75, 0x0a, 0x00
	.type		$str$2,@object
	.size		$str$2,(.L_2 - $str$2)
$str$2:
        /*008c*/ 	.byte	0x52, 0x6f, 0x77, 0x3a, 0x20, 0x25, 0x75, 0x20, 0x7c, 0x20, 0x56, 0x61, 0x6c, 0x75, 0x65, 0x73
        /*009c*/ 	.byte	0x20, 0x64, 0x6f, 0x20, 0x4e, 0x4f, 0x54, 0x20, 0x6d, 0x61, 0x74, 0x63, 0x68, 0x3a, 0x20, 0x28
        /*00ac*/ 	.byte	0x52, 0x65, 0x66, 0x7c, 0x43, 0x6f, 0x6d, 0x70, 0x29, 0x20, 0x3a, 0x20, 0x28, 0x25, 0x66, 0x7c
        /*00bc*/ 	.byte	0x25, 0x66, 0x29, 0x20, 0x2d, 0x20, 0x70, 0x6f, 0x73, 0x3a, 0x20, 0x25, 0x75, 0x2f, 0x25, 0x75
        /*00cc*/ 	.byte	0x20, 0x2d, 0x20, 0x63, 0x6f, 0x6c, 0x20, 0x25, 0x75, 0x0a, 0x00
.L_2:


//--------------------- SYMBOLS --------------------------

	.type		vprintf,@function
